//
// Generated by NVIDIA NVVM Compiler
//
// Compiler Build ID: CL-36424714
// Cuda compilation tools, release 13.0, V13.0.88
// Based on NVVM 20.0.0
//

.version 9.0
.target sm_100
.address_size 64

	// .globl	_Z20gaussian_calc_kernelPhS_Pfiif

.visible .entry _Z20gaussian_calc_kernelPhS_Pfiif(
	.param .u64 .ptr .align 1 _Z20gaussian_calc_kernelPhS_Pfiif_param_0,
	.param .u64 .ptr .align 1 _Z20gaussian_calc_kernelPhS_Pfiif_param_1,
	.param .u64 .ptr .align 1 _Z20gaussian_calc_kernelPhS_Pfiif_param_2,
	.param .u32 _Z20gaussian_calc_kernelPhS_Pfiif_param_3,
	.param .u32 _Z20gaussian_calc_kernelPhS_Pfiif_param_4,
	.param .f32 _Z20gaussian_calc_kernelPhS_Pfiif_param_5
)
{
	.reg .pred 	%p<75>;
	.reg .b16 	%rs<29>;
	.reg .b32 	%r<81>;
	.reg .b32 	%f<13>;
	.reg .b64 	%rd<28>;

	ld.param.u64 	%rd13, [_Z20gaussian_calc_kernelPhS_Pfiif_param_0];
	ld.param.u64 	%rd12, [_Z20gaussian_calc_kernelPhS_Pfiif_param_2];
	ld.param.u32 	%r39, [_Z20gaussian_calc_kernelPhS_Pfiif_param_4];
	ld.param.f32 	%f5, [_Z20gaussian_calc_kernelPhS_Pfiif_param_5];
	cvta.to.global.u64 	%rd1, %rd13;
	cvt.rzi.s32.f32 	%r1, %f5;
	add.s32 	%r40, %r1, -1;
	shr.u32 	%r41, %r40, 31;
	add.s32 	%r42, %r40, %r41;
	shr.s32 	%r2, %r42, 1;
	setp.lt.s32 	%p5, %r39, 1;
	@%p5 bra 	$L__BB0_61;
	ld.param.u32 	%r68, [_Z20gaussian_calc_kernelPhS_Pfiif_param_3];
	setp.lt.s32 	%p6, %r68, 1;
	not.b32 	%r43, %r2;
	add.s32 	%r3, %r68, %r43;
	add.s32 	%r4, %r2, %r39;
	add.s32 	%r5, %r4, -1;
	add.s32 	%r6, %r2, %r68;
	add.s32 	%r7, %r6, -1;
	add.s32 	%r8, %r68, -1;
	add.s32 	%r44, %r39, -1;
	mul.lo.s32 	%r45, %r44, %r39;
	add.s32 	%r46, %r8, %r45;
	cvt.s64.s32 	%rd14, %r46;
	add.s64 	%rd2, %rd1, %rd14;
	cvt.u64.u32 	%rd15, %r45;
	add.s64 	%rd3, %rd1, %rd15;
	@%p6 bra 	$L__BB0_61;
	ld.param.u32 	%r69, [_Z20gaussian_calc_kernelPhS_Pfiif_param_3];
	neg.s32 	%r9, %r1;
	cvta.to.global.u64 	%rd4, %rd12;
	cvt.s64.s32 	%rd16, %r69;
	add.s64 	%rd5, %rd1, %rd16;
	mov.b32 	%r71, 0;
$L__BB0_3:
	sub.s32 	%r11, %r71, %r2;
	sub.s32 	%r12, %r2, %r71;
	mov.b32 	%r72, 0;
$L__BB0_4:
	setp.gt.s32 	%p7, %r1, 0;
	mov.f32 	%f11, 0f00000000;
	@%p7 bra 	$L__BB0_5;
	bra.uni 	$L__BB0_59;
$L__BB0_5:
	not.b32 	%r51, %r2;
	add.s32 	%r52, %r39, %r51;
	setp.gt.s32 	%p8, %r71, %r52;
	setp.ge.s32 	%p9, %r71, %r2;
	setp.lt.s32 	%p10, %r71, %r2;
	setp.gt.s32 	%p11, %r2, %r72;
	and.pred  	%p2, %p10, %p11;
	setp.gt.s32 	%p12, %r72, %r3;
	setp.le.s32 	%p13, %r2, %r72;
	setp.le.s32 	%p14, %r72, %r3;
	and.pred  	%p15, %p13, %p14;
	sub.s32 	%r35, %r2, %r72;
	or.pred  	%p16, %p11, %p12;
	or.pred  	%p3, %p16, %p9;
	and.pred  	%p4, %p8, %p15;
	add.s32 	%r53, %r39, -1;
	mul.lo.s32 	%r54, %r53, %r39;
	sub.s32 	%r55, %r54, %r2;
	add.s32 	%r36, %r55, %r72;
	mov.f32 	%f11, 0f00000000;
	mov.b32 	%r73, 0;
	not.pred 	%p17, %p3;
$L__BB0_6:
	add.s32 	%r57, %r11, %r73;
	mul.lo.s32 	%r58, %r57, %r39;
	add.s32 	%r15, %r71, %r73;
	add.s32 	%r59, %r8, %r58;
	cvt.s64.s32 	%rd17, %r59;
	add.s64 	%rd6, %rd1, %rd17;
	cvt.s64.s32 	%rd18, %r58;
	add.s64 	%rd7, %rd1, %rd18;
	mul.lo.s32 	%r78, %r73, %r1;
	sub.s32 	%r77, %r72, %r2;
	add.s32 	%r76, %r77, %r58;
	mov.b32 	%r80, 0;
	mov.u32 	%r74, %r72;
	mov.u32 	%r75, %r36;
	mov.u32 	%r79, %r9;
$L__BB0_7:
	cvt.s64.s32 	%rd19, %r77;
	add.s64 	%rd8, %rd1, %rd19;
	cvt.s64.s32 	%rd20, %r76;
	add.s64 	%rd9, %rd1, %rd20;
	cvt.s64.s32 	%rd21, %r75;
	add.s64 	%rd10, %rd1, %rd21;
	@%p2 bra 	$L__BB0_50;
	@%p17 bra 	$L__BB0_47;
	@%p4 bra 	$L__BB0_44;
	setp.gt.s32 	%p19, %r2, %r72;
	setp.ge.s32 	%p20, %r71, %r2;
	not.b32 	%r60, %r2;
	add.s32 	%r61, %r39, %r60;
	setp.le.s32 	%p21, %r71, %r61;
	and.pred  	%p1, %p20, %p21;
	and.pred  	%p23, %p19, %p1;
	@%p23 bra 	$L__BB0_41;
	setp.le.s32 	%p24, %r72, %r3;
	@%p24 bra 	$L__BB0_14;
	@%p1 bra 	$L__BB0_38;
	setp.lt.s32 	%p25, %r71, %r2;
	@%p25 bra 	$L__BB0_31;
$L__BB0_14:
	not.b32 	%r62, %r2;
	add.s32 	%r63, %r39, %r62;
	setp.gt.s32 	%p26, %r71, %r63;
	and.pred  	%p28, %p26, %p19;
	@%p28 bra 	$L__BB0_24;
	not.b32 	%r64, %r2;
	add.s32 	%r65, %r39, %r64;
	setp.gt.s32 	%p29, %r71, %r65;
	setp.gt.s32 	%p30, %r72, %r3;
	and.pred  	%p31, %p29, %p30;
	@%p31 bra 	$L__BB0_17;
	ld.global.u8 	%rs28, [%rd9];
	bra.uni 	$L__BB0_57;
$L__BB0_17:
	setp.ge.s32 	%p32, %r15, %r5;
	setp.ge.s32 	%p33, %r74, %r7;
	and.pred  	%p34, %p32, %p33;
	@%p34 bra 	$L__BB0_23;
	setp.ge.s32 	%p35, %r15, %r4;
	setp.lt.s32 	%p36, %r74, %r7;
	and.pred  	%p37, %p35, %p36;
	@%p37 bra 	$L__BB0_22;
	setp.lt.s32 	%p38, %r15, %r5;
	setp.ge.s32 	%p39, %r74, %r6;
	and.pred  	%p40, %p38, %p39;
	@%p40 bra 	$L__BB0_21;
	ld.global.u8 	%rs28, [%rd9];
	bra.uni 	$L__BB0_57;
$L__BB0_21:
	ld.global.u8 	%rs28, [%rd6];
	bra.uni 	$L__BB0_57;
$L__BB0_22:
	ld.global.u8 	%rs28, [%rd10];
	bra.uni 	$L__BB0_57;
$L__BB0_23:
	ld.global.u8 	%rs28, [%rd2];
	bra.uni 	$L__BB0_57;
$L__BB0_24:
	setp.ge.s32 	%p41, %r15, %r5;
	setp.le.s32 	%p42, %r80, %r35;
	and.pred  	%p43, %p41, %p42;
	@%p43 bra 	$L__BB0_30;
	setp.ge.s32 	%p44, %r15, %r4;
	setp.gt.s32 	%p45, %r80, %r35;
	and.pred  	%p46, %p44, %p45;
	@%p46 bra 	$L__BB0_29;
	setp.lt.s32 	%p47, %r15, %r5;
	setp.lt.s32 	%p48, %r80, %r35;
	and.pred  	%p49, %p47, %p48;
	@%p49 bra 	$L__BB0_28;
	ld.global.u8 	%rs28, [%rd9];
	bra.uni 	$L__BB0_57;
$L__BB0_28:
	ld.global.u8 	%rs28, [%rd7];
	bra.uni 	$L__BB0_57;
$L__BB0_29:
	ld.global.u8 	%rs28, [%rd10];
	bra.uni 	$L__BB0_57;
$L__BB0_30:
	ld.global.u8 	%rs28, [%rd3];
	bra.uni 	$L__BB0_57;
$L__BB0_31:
	setp.le.s32 	%p50, %r73, %r12;
	setp.ge.s32 	%p51, %r74, %r7;
	and.pred  	%p52, %p50, %p51;
	@%p52 bra 	$L__BB0_37;
	setp.lt.s32 	%p53, %r73, %r12;
	setp.lt.s32 	%p54, %r74, %r7;
	and.pred  	%p55, %p53, %p54;
	@%p55 bra 	$L__BB0_36;
	setp.gt.s32 	%p57, %r73, %r12;
	and.pred  	%p58, %p57, %p51;
	@%p58 bra 	$L__BB0_35;
	ld.global.u8 	%rs28, [%rd9];
	bra.uni 	$L__BB0_57;
$L__BB0_35:
	ld.global.u8 	%rs28, [%rd6];
	bra.uni 	$L__BB0_57;
$L__BB0_36:
	ld.global.u8 	%rs28, [%rd8];
	bra.uni 	$L__BB0_57;
$L__BB0_37:
	ld.global.u8 	%rs28, [%rd5+-1];
	bra.uni 	$L__BB0_57;
$L__BB0_38:
	setp.lt.s32 	%p59, %r74, %r6;
	@%p59 bra 	$L__BB0_40;
	ld.global.u8 	%rs28, [%rd6];
	bra.uni 	$L__BB0_57;
$L__BB0_40:
	ld.global.u8 	%rs28, [%rd9];
	bra.uni 	$L__BB0_57;
$L__BB0_41:
	setp.lt.s32 	%p60, %r80, %r35;
	@%p60 bra 	$L__BB0_43;
	ld.global.u8 	%rs28, [%rd9];
	bra.uni 	$L__BB0_57;
$L__BB0_43:
	ld.global.u8 	%rs28, [%rd7];
	bra.uni 	$L__BB0_57;
$L__BB0_44:
	setp.lt.s32 	%p61, %r15, %r4;
	@%p61 bra 	$L__BB0_46;
	ld.global.u8 	%rs28, [%rd10];
	bra.uni 	$L__BB0_57;
$L__BB0_46:
	ld.global.u8 	%rs28, [%rd9];
	bra.uni 	$L__BB0_57;
$L__BB0_47:
	setp.lt.s32 	%p18, %r73, %r12;
	@%p18 bra 	$L__BB0_49;
	ld.global.u8 	%rs28, [%rd9];
	bra.uni 	$L__BB0_57;
$L__BB0_49:
	ld.global.u8 	%rs28, [%rd8];
	bra.uni 	$L__BB0_57;
$L__BB0_50:
	setp.le.s32 	%p62, %r73, %r12;
	setp.le.s32 	%p63, %r80, %r35;
	and.pred  	%p64, %p62, %p63;
	@%p64 bra 	$L__BB0_56;
	setp.lt.s32 	%p65, %r73, %r12;
	setp.gt.s32 	%p66, %r80, %r35;
	and.pred  	%p67, %p65, %p66;
	@%p67 bra 	$L__BB0_55;
	setp.gt.s32 	%p68, %r73, %r12;
	setp.lt.s32 	%p69, %r80, %r35;
	and.pred  	%p70, %p68, %p69;
	@%p70 bra 	$L__BB0_54;
	ld.global.u8 	%rs28, [%rd9];
	bra.uni 	$L__BB0_57;
$L__BB0_54:
	ld.global.u8 	%rs28, [%rd7];
	bra.uni 	$L__BB0_57;
$L__BB0_55:
	ld.global.u8 	%rs28, [%rd8];
	bra.uni 	$L__BB0_57;
$L__BB0_56:
	ld.global.u8 	%rs28, [%rd1];
$L__BB0_57:
	cvt.rn.f32.u16 	%f8, %rs28;
	mul.wide.u32 	%rd22, %r78, 4;
	add.s64 	%rd23, %rd4, %rd22;
	ld.global.f32 	%f9, [%rd23];
	fma.rn.f32 	%f11, %f9, %f8, %f11;
	add.s32 	%r80, %r80, 1;
	add.s32 	%r79, %r79, 1;
	setp.ne.s32 	%p71, %r79, 0;
	add.s32 	%r78, %r78, 1;
	add.s32 	%r77, %r77, 1;
	add.s32 	%r76, %r76, 1;
	add.s32 	%r75, %r75, 1;
	add.s32 	%r74, %r74, 1;
	@%p71 bra 	$L__BB0_7;
	add.s32 	%r73, %r73, 1;
	setp.ne.s32 	%p72, %r73, %r1;
	@%p72 bra 	$L__BB0_6;
$L__BB0_59:
	ld.param.u32 	%r70, [_Z20gaussian_calc_kernelPhS_Pfiif_param_3];
	ld.param.u64 	%rd27, [_Z20gaussian_calc_kernelPhS_Pfiif_param_1];
	cvt.rzi.u32.f32 	%r66, %f11;
	mad.lo.s32 	%r67, %r71, %r39, %r72;
	cvt.u64.u32 	%rd24, %r67;
	cvta.to.global.u64 	%rd25, %rd27;
	add.s64 	%rd26, %rd25, %rd24;
	st.global.u8 	[%rd26], %r66;
	add.s32 	%r72, %r72, 1;
	setp.eq.s32 	%p73, %r72, %r70;
	@%p73 bra 	$L__BB0_60;
	bra.uni 	$L__BB0_4;
$L__BB0_60:
	add.s32 	%r71, %r71, 1;
	setp.ne.s32 	%p74, %r71, %r39;
	@%p74 bra 	$L__BB0_3;
$L__BB0_61:
	ret;

}


// ===== COMPILED SASS (sm_100) =====

	.target	sm_100

	.elftype	@"ET_EXEC"


//--------------------- .note.nv.tkinfo           --------------------------
	.section	.note.nv.tkinfo,"",@"SHT_NOTE"
	.sectionflags	@"SHF_NOTE_NV_TKINFO"
	.tkinfo
        /*0018*/ 	.word	0x00000002
        /*0030*/ 	.string	""
        /*0030*/ 	.string	"ptxas"
        /*0030*/ 	.string	"Cuda compilation tools, release 13.0, V13.0.88"
        /*0030*/ 	.string	"Build cuda_13.0.r13.0/compiler.36424714_0"
        /*0030*/ 	.string	"-arch sm_100 -m 64 "



//--------------------- .note.nv.cuinfo           --------------------------
	.section	.note.nv.cuinfo,"",@"SHT_NOTE"
	.sectionflags	@"SHF_NOTE_NV_CUINFO"
        /*0018*/ 	.short	0x0002
        /*001a*/ 	.short	0x0064
        /*001c*/ 	.short	0x0082
	.zero		2


//--------------------- .nv.info                  --------------------------
	.section	.nv.info,"",@"SHT_CUDA_INFO"
	.align	4


	//----- nvinfo : EIATTR_REGCOUNT
	.align		4
        /*0000*/ 	.byte	0x04, 0x2f
        /*0002*/ 	.short	(.L_1 - .L_0)
	.align		4
.L_0:
        /*0004*/ 	.word	index@(_Z20gaussian_calc_kernelPhS_Pfiif)
        /*0008*/ 	.word	0x00000024


	//----- nvinfo : EIATTR_FRAME_SIZE
	.align		4
.L_1:
        /*000c*/ 	.byte	0x04, 0x11
        /*000e*/ 	.short	(.L_3 - .L_2)
	.align		4
.L_2:
        /*0010*/ 	.word	index@(_Z20gaussian_calc_kernelPhS_Pfiif)
        /*0014*/ 	.word	0x00000000


	//----- nvinfo : EIATTR_MIN_STACK_SIZE
	.align		4
.L_3:
        /*0018*/ 	.byte	0x04, 0x12
        /*001a*/ 	.short	(.L_5 - .L_4)
	.align		4
.L_4:
        /*001c*/ 	.word	index@(_Z20gaussian_calc_kernelPhS_Pfiif)
        /*0020*/ 	.word	0x00000000
.L_5:


//--------------------- .nv.compat                --------------------------
	.section	.nv.compat,"",@"SHT_CUDA_COMPAT_INFO"
	.align	4
        /*0000*/ 	.byte	0x02, 0x09, 0x00, 0x00, 0x02, 0x02, 0x01, 0x00, 0x02, 0x05, 0x05, 0x00, 0x03, 0x07, 0x01, 0x01
        /*0010*/ 	.byte	0x02, 0x03, 0x00, 0x00, 0x02, 0x06, 0x01, 0x00, 0x04, 0x0b, 0x08, 0x00, 0x09, 0x00, 0x00, 0x00
        /*0020*/ 	.byte	0x00, 0x00, 0x00, 0x00


//--------------------- .nv.info._Z20gaussian_calc_kernelPhS_Pfiif --------------------------
	.section	.nv.info._Z20gaussian_calc_kernelPhS_Pfiif,"",@"SHT_CUDA_INFO"
	.sectionflags	@""
	.align	4


	//----- nvinfo : EIATTR_CUDA_API_VERSION
	.align		4
        /*0000*/ 	.byte	0x04, 0x37
        /*0002*/ 	.short	(.L_7 - .L_6)
.L_6:
        /*0004*/ 	.word	0x00000082


	//----- nvinfo : EIATTR_KPARAM_INFO
	.align		4
.L_7:
        /*0008*/ 	.byte	0x04, 0x17
        /*000a*/ 	.short	(.L_9 - .L_8)
.L_8:
        /*000c*/ 	.word	0x00000000
        /*0010*/ 	.short	0x0005
        /*0012*/ 	.short	0x0020
        /*0014*/ 	.byte	0x00, 0xf0, 0x11, 0x00


	//----- nvinfo : EIATTR_KPARAM_INFO
	.align		4
.L_9:
        /*0018*/ 	.byte	0x04, 0x17
        /*001a*/ 	.short	(.L_11 - .L_10)
.L_10:
        /*001c*/ 	.word	0x00000000
        /*0020*/ 	.short	0x0004
        /*0022*/ 	.short	0x001c
        /*0024*/ 	.byte	0x00, 0xf0, 0x11, 0x00


	//----- nvinfo : EIATTR_KPARAM_INFO
	.align		4
.L_11:
        /*0028*/ 	.byte	0x04, 0x17
        /*002a*/ 	.short	(.L_13 - .L_12)
.L_12:
        /*002c*/ 	.word	0x00000000
        /*0030*/ 	.short	0x0003
        /*0032*/ 	.short	0x0018
        /*0034*/ 	.byte	0x00, 0xf0, 0x11, 0x00


	//----- nvinfo : EIATTR_KPARAM_INFO
	.align		4
.L_13:
        /*0038*/ 	.byte	0x04, 0x17
        /*003a*/ 	.short	(.L_15 - .L_14)
.L_14:
        /*003c*/ 	.word	0x00000000
        /*0040*/ 	.short	0x0002
        /*0042*/ 	.short	0x0010
        /*0044*/ 	.byte	0x00, 0xf5, 0x21, 0x00


	//----- nvinfo : EIATTR_KPARAM_INFO
	.align		4
.L_15:
        /*0048*/ 	.byte	0x04, 0x17
        /*004a*/ 	.short	(.L_17 - .L_16)
.L_16:
        /*004c*/ 	.word	0x00000000
        /*0050*/ 	.short	0x0001
        /*0052*/ 	.short	0x0008
        /*0054*/ 	.byte	0x00, 0xf5, 0x21, 0x00


	//----- nvinfo : EIATTR_KPARAM_INFO
	.align		4
.L_17:
        /*0058*/ 	.byte	0x04, 0x17
        /*005a*/ 	.short	(.L_19 - .L_18)
.L_18:
        /*005c*/ 	.word	0x00000000
        /*0060*/ 	.short	0x0000
        /*0062*/ 	.short	0x0000
        /*0064*/ 	.byte	0x00, 0xf5, 0x21, 0x00


	//----- nvinfo : EIATTR_SPARSE_MMA_MASK
	.align		4
.L_19:
        /*0068*/ 	.byte	0x03, 0x50
        /*006a*/ 	.short	0x0000


	//----- nvinfo : EIATTR_MAXREG_COUNT
	.align		4
        /*006c*/ 	.byte	0x03, 0x1b
        /*006e*/ 	.short	0x00ff


	//----- nvinfo : EIATTR_MERCURY_ISA_VERSION
	.align		4
        /*0070*/ 	.byte	0x03, 0x5f
        /*0072*/ 	.short	0x0101


	//----- nvinfo : EIATTR_VRC_CTA_INIT_COUNT
	.align		4
        /*0074*/ 	.byte	0x02, 0x4a
	.zero		1
	.zero		1


	//----- nvinfo : EIATTR_EXIT_INSTR_OFFSETS
	.align		4
        /*0078*/ 	.byte	0x04, 0x1c
        /*007a*/ 	.short	(.L_21 - .L_20)


	//   ....[0]....
.L_20:
        /*007c*/ 	.word	0x00000030


	//   ....[1]....
        /*0080*/ 	.word	0x00000080


	//   ....[2]....
        /*0084*/ 	.word	0x00000d80


	//----- nvinfo : EIATTR_CBANK_PARAM_SIZE
	.align		4
.L_21:
        /*0088*/ 	.byte	0x03, 0x19
        /*008a*/ 	.short	0x0024


	//----- nvinfo : EIATTR_PARAM_CBANK
	.align		4
        /*008c*/ 	.byte	0x04, 0x0a
        /*008e*/ 	.short	(.L_23 - .L_22)
	.align		4
.L_22:
        /*0090*/ 	.word	index@(.nv.constant0._Z20gaussian_calc_kernelPhS_Pfiif)
        /*0094*/ 	.short	0x0380
        /*0096*/ 	.short	0x0024


	//----- nvinfo : EIATTR_SW_WAR
	.align		4
.L_23:
        /*0098*/ 	.byte	0x04, 0x36
        /*009a*/ 	.short	(.L_25 - .L_24)
.L_24:
        /*009c*/ 	.word	0x00000008
.L_25:


//--------------------- .nv.callgraph             --------------------------
	.section	.nv.callgraph,"",@"SHT_CUDA_CALLGRAPH"
	.align	4
	.sectionentsize	8
	.align		4
        /*0000*/ 	.word	0x00000000
	.align		4
        /*0004*/ 	.word	0xffffffff
	.align		4
        /*0008*/ 	.word	0x00000000
	.align		4
        /*000c*/ 	.word	0xfffffffe
	.align		4
        /*0010*/ 	.word	0x00000000
	.align		4
        /*0014*/ 	.word	0xfffffffd
	.align		4
        /*0018*/ 	.word	0x00000000
	.align		4
        /*001c*/ 	.word	0xfffffffc


//--------------------- .text._Z20gaussian_calc_kernelPhS_Pfiif --------------------------
	.section	.text._Z20gaussian_calc_kernelPhS_Pfiif,"ax",@progbits
	.align	128
        .global         _Z20gaussian_calc_kernelPhS_Pfiif
        .type           _Z20gaussian_calc_kernelPhS_Pfiif,@function
        .size           _Z20gaussian_calc_kernelPhS_Pfiif,(.L_x_24 - _Z20gaussian_calc_kernelPhS_Pfiif)
        .other          _Z20gaussian_calc_kernelPhS_Pfiif,@"STO_CUDA_ENTRY STV_DEFAULT"
_Z20gaussian_calc_kernelPhS_Pfiif:
.text._Z20gaussian_calc_kernelPhS_Pfiif:
[----:B------:R-:W-:Y:S08]  /*0000*/  LDC R1, c[0x0][0x37c] ;  /* 0x0000df00ff017b82 */ /* 0x000ff00000000800 */
[----:B------:R-:W0:Y:S02]  /*0010*/  LDC R5, c[0x0][0x39c] ;  /* 0x0000e700ff057b82 */ /* 0x000e240000000800 */
[----:B0-----:R-:W-:-:S13]  /*0020*/  ISETP.GE.AND P0, PT, R5, 0x1, PT ;  /* 0x000000010500780c */ /* 0x001fda0003f06270 */
[----:B------:R-:W-:Y:S05]  /*0030*/  @!P0 EXIT ;  /* 0x000000000000894d */ /* 0x000fea0003800000 */
[----:B------:R-:W0:Y:S01]  /*0040*/  LDC R6, c[0x0][0x398] ;  /* 0x0000e600ff067b82 */ /* 0x000e220000000800 */
[----:B------:R-:W1:Y:S02]  /*0050*/  LDCU UR4, c[0x0][0x3a0] ;  /* 0x00007400ff0477ac */ /* 0x000e640008000800 */
[----:B-1----:R-:W1:Y:S01]  /*0060*/  F2I.TRUNC.NTZ R0, UR4 ;  /* 0x0000000400007d05 */ /* 0x002e62000820f100 */
[----:B0-----:R-:W-:-:S13]  /*0070*/  ISETP.GE.AND P0, PT, R6, 0x1, PT ;  /* 0x000000010600780c */ /* 0x001fda0003f06270 */
[----:B-1----:R-:W-:Y:S05]  /*0080*/  @!P0 EXIT ;  /* 0x000000000000894d */ /* 0x002fea0003800000 */
[----:B------:R-:W0:Y:S01]  /*0090*/  LDC.64 R8, c[0x0][0x380] ;  /* 0x0000e000ff087b82 */ /* 0x000e220000000a00 */
[----:B------:R-:W-:Y:S01]  /*00a0*/  VIADD R2, R0, 0xffffffff ;  /* 0xffffffff00027836 */ /* 0x000fe20000000000 */
[----:B------:R-:W1:Y:S01]  /*00b0*/  LDCU.64 UR10, c[0x0][0x358] ;  /* 0x00006b00ff0a77ac */ /* 0x000e620008000a00 */
[----:B------:R-:W-:-:S03]  /*00c0*/  VIADD R3, R5, 0xffffffff ;  /* 0xffffffff05037836 */ /* 0x000fc60000000000 */
[----:B------:R-:W-:Y:S01]  /*00d0*/  LEA.HI R2, R2, R2, RZ, 0x1 ;  /* 0x0000000202027211 */ /* 0x000fe200078f08ff */
[----:B------:R-:W-:Y:S01]  /*00e0*/  IMAD R3, R3, R5, RZ ;  /* 0x0000000503037224 */ /* 0x000fe200078e02ff */
[----:B------:R-:W-:Y:S02]  /*00f0*/  UMOV UR4, URZ ;  /* 0x000000ff00047c82 */ /* 0x000fe40008000000 */
[----:B------:R-:W-:Y:S02]  /*0100*/  SHF.R.S32.HI R2, RZ, 0x1, R2 ;  /* 0x00000001ff027819 */ /* 0x000fe40000011402 */
[C---:B------:R-:W-:Y:S02]  /*0110*/  IADD3 R4, PT, PT, R3.reuse, -0x1, R6 ;  /* 0xffffffff03047810 */ /* 0x040fe40007ffe006 */
[-C--:B0-----:R-:W-:Y:S01]  /*0120*/  IADD3 R12, P1, PT, R3, R8.reuse, RZ ;  /* 0x00000008030c7210 */ /* 0x081fe20007f3e0ff */
[----:B------:R-:W-:Y:S01]  /*0130*/  IMAD.IADD R3, R2, 0x1, R5 ;  /* 0x0000000102037824 */ /* 0x000fe200078e0205 */
[----:B------:R-:W-:-:S02]  /*0140*/  IADD3 R10, P2, PT, R4, R8, RZ ;  /* 0x00000008040a7210 */ /* 0x000fc40007f5e0ff */
[----:B------:R-:W-:Y:S01]  /*0150*/  LOP3.LUT R5, RZ, R2, RZ, 0x33, !PT ;  /* 0x00000002ff057212 */ /* 0x000fe200078e33ff */
[----:B------:R-:W-:Y:S01]  /*0160*/  IMAD.X R13, RZ, RZ, R9, P1 ;  /* 0x000000ffff0d7224 */ /* 0x000fe200008e0609 */
[----:B------:R-:W-:Y:S02]  /*0170*/  IADD3 R14, P0, PT, R6, R8, RZ ;  /* 0x00000008060e7210 */ /* 0x000fe40007f1e0ff */
[-C--:B------:R-:W-:Y:S01]  /*0180*/  LEA.HI.X.SX32 R11, R4, R9.reuse, 0x1, P2 ;  /* 0x00000009040b7211 */ /* 0x080fe200010f0eff */
[--C-:B------:R-:W-:Y:S01]  /*0190*/  IMAD.IADD R4, R5, 0x1, R6.reuse ;  /* 0x0000000105047824 */ /* 0x100fe200078e0206 */
[----:B------:R-:W-:Y:S01]  /*01a0*/  LEA.HI.X.SX32 R15, R6, R9, 0x1, P0 ;  /* 0x00000009060f7211 */ /* 0x000fe200000f0eff */
[----:B------:R-:W-:Y:S02]  /*01b0*/  IMAD.IADD R5, R2, 0x1, R6 ;  /* 0x0000000102057824 */ /* 0x000fe400078e0206 */
[----:B-1----:R-:W-:-:S07]  /*01c0*/  VIADD R6, R3, 0xffffffff ;  /* 0xffffffff03067836 */ /* 0x002fce0000000000 */
.L_x_22:
[----:B0123--:R-:W-:-:S05]  /*01d0*/  UMOV UR5, URZ ;  /* 0x000000ff00057c82 */ /* 0x00ffca0008000000 */
.L_x_21:
[----:B------:R-:W-:Y:S01]  /*01e0*/  ISETP.GT.AND P0, PT, R0, RZ, PT ;  /* 0x000000ff0000720c */ /* 0x000fe20003f04270 */
[----:B------:R-:W-:-:S12]  /*01f0*/  IMAD.MOV.U32 R26, RZ, RZ, RZ ;  /* 0x000000ffff1a7224 */ /* 0x000fd800078e00ff */
[----:B0123--:R-:W-:Y:S05]  /*0200*/  @!P0 BRA `(.L_x_0) ;  /* 0x0000000800a08947 */ /* 0x00ffea0003800000 */
[----:B------:R-:W0:Y:S01]  /*0210*/  LDCU UR6, c[0x0][0x39c] ;  /* 0x00007380ff0677ac */ /* 0x000e220008000800 */
[C---:B------:R-:W-:Y:S01]  /*0220*/  ISETP.GT.AND P0, PT, R2.reuse, UR5, PT ;  /* 0x0000000502007c0c */ /* 0x040fe2000bf04270 */
[----:B------:R-:W-:Y:S01]  /*0230*/  VIADD R8, R2, -UR5 ;  /* 0x8000000502087c36 */ /* 0x000fe20008000000 */
[----:B------:R-:W-:Y:S01]  /*0240*/  LOP3.LUT R7, RZ, R2, RZ, 0x33, !PT ;  /* 0x00000002ff077212 */ /* 0x000fe200078e33ff */
[----:B------:R-:W-:Y:S01]  /*0250*/  IMAD.MOV.U32 R26, RZ, RZ, RZ ;  /* 0x000000ffff1a7224 */ /* 0x000fe200078e00ff */
[C---:B------:R-:W-:Y:S02]  /*0260*/  ISETP.LT.AND P3, PT, R4.reuse, UR5, PT ;  /* 0x0000000504007c0c */ /* 0x040fe4000bf61270 */
[----:B------:R-:W-:Y:S02]  /*0270*/  ISETP.LT.OR P2, PT, R4, UR5, P0 ;  /* 0x0000000504007c0c */ /* 0x000fe40008741670 */
[C---:B------:R-:W-:Y:S02]  /*0280*/  ISETP.GT.AND P4, PT, R2.reuse, UR4, PT ;  /* 0x0000000402007c0c */ /* 0x040fe4000bf84270 */
[----:B------:R-:W-:-:S02]  /*0290*/  ISETP.LE.AND P3, PT, R2, UR5, !P3 ;  /* 0x0000000502007c0c */ /* 0x000fc4000df63270 */
[----:B------:R-:W-:Y:S02]  /*02a0*/  ISETP.LE.OR P2, PT, R2, UR4, P2 ;  /* 0x0000000402007c0c */ /* 0x000fe40009743670 */
[----:B------:R-:W-:Y:S02]  /*02b0*/  P2R R30, PR, RZ, 0x10 ;  /* 0x00000010ff1e7803 */ /* 0x000fe40000000000 */
[----:B------:R-:W-:Y:S01]  /*02c0*/  P2R R27, PR, RZ, 0x8 ;  /* 0x00000008ff1b7803 */ /* 0x000fe20000000000 */
[----:B0-----:R-:W-:Y:S01]  /*02d0*/  VIADD R7, R7, UR6 ;  /* 0x0000000607077c36 */ /* 0x001fe20008000000 */
[----:B------:R-:W-:Y:S01]  /*02e0*/  P2R R31, PR, RZ, 0x4 ;  /* 0x00000004ff1f7803 */ /* 0x000fe20000000000 */
[----:B------:R-:W-:-:S03]  /*02f0*/  UMOV UR6, URZ ;  /* 0x000000ff00067c82 */ /* 0x000fc60008000000 */
[----:B------:R-:W-:-:S13]  /*0300*/  ISETP.LT.AND P1, PT, R7, UR4, PT ;  /* 0x0000000407007c0c */ /* 0x000fda000bf21270 */
.L_x_20:
[----:B--2---:R-:W0:Y:S01]  /*0310*/  LDC.64 R16, c[0x0][0x398] ;  /* 0x0000e600ff107b82 */ /* 0x004e220000000a00 */
[----:B------:R-:W-:Y:S01]  /*0320*/  IADD3 R20, PT, PT, -R2, UR4, RZ ;  /* 0x0000000402147c10 */ /* 0x000fe2000fffe1ff */
[----:B------:R-:W-:Y:S01]  /*0330*/  IMAD.MOV R32, RZ, RZ, -R0 ;  /* 0x000000ffff207224 */ /* 0x000fe200078e0a00 */
[----:B-1----:R-:W1:Y:S01]  /*0340*/  LDCU UR12, c[0x0][0x39c] ;  /* 0x00007380ff0c77ac */ /* 0x002e620008000800 */
[----:B------:R-:W-:Y:S02]  /*0350*/  IMAD R28, R0, UR6, RZ ;  /* 0x00000006001c7c24 */ /* 0x000fe4000f8e02ff */
[----:B------:R-:W-:Y:S01]  /*0360*/  VIADD R20, R20, UR6 ;  /* 0x0000000614147c36 */ /* 0x000fe20008000000 */
[----:B------:R-:W-:Y:S01]  /*0370*/  UIADD3 UR9, UPT, UPT, UR6, UR4, URZ ;  /* 0x0000000406097290 */ /* 0x000fe2000fffe0ff */
[----:B------:R-:W2:Y:S01]  /*0380*/  LDC R9, c[0x0][0x39c] ;  /* 0x0000e700ff097b82 */ /* 0x000ea20000000800 */
[----:B------:R-:W-:Y:S01]  /*0390*/  UMOV UR7, URZ ;  /* 0x000000ff00077c82 */ /* 0x000fe20008000000 */
[----:B------:R-:W-:-:S06]  /*03a0*/  UMOV UR8, UR5 ;  /* 0x0000000500087c82 */ /* 0x000fcc0008000000 */
[----:B---3--:R-:W3:Y:S01]  /*03b0*/  LDC.64 R18, c[0x0][0x380] ;  /* 0x0000e000ff127b82 */ /* 0x008ee20000000a00 */
[----:B0-----:R-:W-:-:S05]  /*03c0*/  IMAD R20, R20, R17, RZ ;  /* 0x0000001114147224 */ /* 0x001fca00078e02ff */
[----:B------:R-:W-:Y:S01]  /*03d0*/  IADD3 R7, PT, PT, R20, -0x1, R16 ;  /* 0xffffffff14077810 */ /* 0x000fe20007ffe010 */
[----:B--2---:R-:W-:-:S04]  /*03e0*/  VIADD R17, R9, 0xffffffff ;  /* 0xffffffff09117836 */ /* 0x004fc80000000000 */
[----:B------:R-:W-:Y:S01]  /*03f0*/  IMAD R9, R17, R9, -R2 ;  /* 0x0000000911097224 */ /* 0x000fe200078e0a02 */
[----:B---3--:R-:W-:-:S03]  /*0400*/  IADD3 R16, P2, PT, R7, R18, RZ ;  /* 0x0000001207107210 */ /* 0x008fc60007f5e0ff */
[----:B------:R-:W-:Y:S01]  /*0410*/  VIADD R29, R9, UR5 ;  /* 0x00000005091d7c36 */ /* 0x000fe20008000000 */
[----:B------:R-:W-:Y:S02]  /*0420*/  IADD3 R18, P3, PT, R20, R18, RZ ;  /* 0x0000001214127210 */ /* 0x000fe40007f7e0ff */
[-C--:B------:R-:W-:Y:S02]  /*0430*/  LEA.HI.X.SX32 R17, R7, R19.reuse, 0x1, P2 ;  /* 0x0000001307117211 */ /* 0x080fe400010f0eff */
[----:B------:R-:W-:Y:S02]  /*0440*/  IADD3 R7, PT, PT, -R2, UR5, RZ ;  /* 0x0000000502077c10 */ /* 0x000fe4000fffe1ff */
[----:B------:R-:W-:-:S03]  /*0450*/  LEA.HI.X.SX32 R19, R20, R19, 0x1, P3 ;  /* 0x0000001314137211 */ /* 0x000fc600018f0eff */
[----:B-1----:R-:W-:-:S07]  /*0460*/  IMAD.IADD R9, R20, 0x1, R7 ;  /* 0x0000000114097824 */ /* 0x002fce00078e0207 */
.L_x_19:
[----:B-1----:R-:W0:Y:S01]  /*0470*/  LDC.64 R24, c[0x0][0x380] ;  /* 0x0000e000ff187b82 */ /* 0x002e220000000a00 */
[----:B------:R-:W-:Y:S02]  /*0480*/  ISETP.NE.AND P4, PT, R30, RZ, PT ;  /* 0x000000ff1e00720c */ /* 0x000fe40003f85270 */
[-C--:B0-----:R-:W-:Y:S02]  /*0490*/  IADD3 R20, P3, PT, R7, R24.reuse, RZ ;  /* 0x0000001807147210 */ /* 0x081fe40007f7e0ff */
[-C--:B--2---:R-:W-:Y:S02]  /*04a0*/  IADD3 R22, P2, PT, R9, R24.reuse, RZ ;  /* 0x0000001809167210 */ /* 0x084fe40007f5e0ff */
[-C--:B------:R-:W-:Y:S02]  /*04b0*/  LEA.HI.X.SX32 R21, R7, R25.reuse, 0x1, P3 ;  /* 0x0000001907157211 */ /* 0x080fe400018f0eff */
[----:B------:R-:W-:Y:S02]  /*04c0*/  IADD3 R24, P3, PT, R29, R24, RZ ;  /* 0x000000181d187210 */ /* 0x000fe40007f7e0ff */
[----:B------:R-:W-:-:S02]  /*04d0*/  LEA.HI.X.SX32 R23, R9, R25, 0x1, P2 ;  /* 0x0000001909177211 */ /* 0x000fc400010f0eff */
[----:B------:R-:W-:Y:S01]  /*04e0*/  LEA.HI.X.SX32 R25, R29, R25, 0x1, P3 ;  /* 0x000000191d197211 */ /* 0x000fe200018f0eff */
[----:B---3--:R-:W-:Y:S08]  /*04f0*/  @P0 BRA P4, `(.L_x_1) ;  /* 0x0000000400600947 */ /* 0x008ff00002000000 */
[----:B------:R-:W-:-:S13]  /*0500*/  ISETP.NE.AND P4, PT, R31, RZ, PT ;  /* 0x000000ff1f00720c */ /* 0x000fda0003f85270 */
[----:B------:R-:W-:Y:S05]  /*0510*/  @!P4 BRA `(.L_x_2) ;  /* 0x000000040044c947 */ /* 0x000fea0003800000 */
[----:B------:R-:W-:-:S13]  /*0520*/  ISETP.NE.AND P4, PT, R27, RZ, PT ;  /* 0x000000ff1b00720c */ /* 0x000fda0003f85270 */
[----:B------:R-:W-:Y:S05]  /*0530*/  @P4 BRA P1, `(.L_x_3) ;  /* 0x00000004002c4947 */ /* 0x000fea0000800000 */
[----:B------:R-:W-:Y:S02]  /*0540*/  LOP3.LUT R33, RZ, R2, RZ, 0x33, !PT ;  /* 0x00000002ff217212 */ /* 0x000fe400078e33ff */
[C---:B------:R-:W-:Y:S02]  /*0550*/  ISETP.GT.AND P5, PT, R2.reuse, UR5, PT ;  /* 0x0000000502007c0c */ /* 0x040fe4000bfa4270 */
[C---:B------:R-:W-:Y:S01]  /*0560*/  ISETP.GT.AND P3, PT, R2.reuse, UR5, PT ;  /* 0x0000000502007c0c */ /* 0x040fe2000bf64270 */
[----:B------:R-:W-:Y:S01]  /*0570*/  VIADD R33, R33, UR12 ;  /* 0x0000000c21217c36 */ /* 0x000fe20008000000 */
[----:B------:R-:W-:-:S04]  /*0580*/  ISETP.LE.AND P4, PT, R2, UR4, PT ;  /* 0x0000000402007c0c */ /* 0x000fc8000bf83270 */
[----:B------:R-:W-:-:S04]  /*0590*/  ISETP.LT.AND P2, PT, R33, UR4, PT ;  /* 0x0000000421007c0c */ /* 0x000fc8000bf41270 */
[----:B------:R-:W-:-:S13]  /*05a0*/  ISETP.LE.AND P6, PT, R2, UR4, !P2 ;  /* 0x0000000402007c0c */ /* 0x000fda000d7c3270 */
[----:B------:R-:W-:Y:S05]  /*05b0*/  @P6 BRA P5, `(.L_x_4) ;  /* 0x0000000000fc6947 */ /* 0x000fea0002800000 */
[----:B------:R-:W-:-:S13]  /*05c0*/  ISETP.LT.AND P5, PT, R4, UR5, PT ;  /* 0x0000000504007c0c */ /* 0x000fda000bfa1270 */
[----:B------:R-:W-:Y:S05]  /*05d0*/  @!P5 BRA `(.L_x_5) ;  /* 0x00000000000cd947 */ /* 0x000fea0003800000 */
[----:B------:R-:W-:Y:S05]  /*05e0*/  @!P2 BRA P4, `(.L_x_6) ;  /* 0x0000000000e0a947 */ /* 0x000fea0002000000 */
[----:B------:R-:W-:-:S13]  /*05f0*/  ISETP.LE.AND P2, PT, R2, UR4, PT ;  /* 0x0000000402007c0c */ /* 0x000fda000bf43270 */
[----:B------:R-:W-:Y:S05]  /*0600*/  @!P2 BRA `(.L_x_7) ;  /* 0x000000000098a947 */ /* 0x000fea0003800000 */
.L_x_5:
[----:B------:R-:W-:-:S13]  /*0610*/  ISETP.LT.AND P2, PT, R33, UR4, PT ;  /* 0x0000000421007c0c */ /* 0x000fda000bf41270 */
[----:B------:R-:W-:Y:S05]  /*0620*/  @P3 BRA P2, `(.L_x_8) ;  /* 0x0000000000543947 */ /* 0x000fea0001000000 */
[----:B------:R-:W-:Y:S02]  /*0630*/  ISETP.LT.AND P3, PT, R33, UR4, PT ;  /* 0x0000000421007c0c */ /* 0x000fe4000bf61270 */
[----:B------:R-:W-:-:S13]  /*0640*/  ISETP.LT.AND P2, PT, R4, UR5, PT ;  /* 0x0000000504007c0c */ /* 0x000fda000bf41270 */
[----:B------:R-:W-:Y:S05]  /*0650*/  @P2 BRA P3, `(.L_x_9) ;  /* 0x0000000000082947 */ /* 0x000fea0001800000 */
[----:B------:R0:W5:Y:S01]  /*0660*/  LDG.E.U8 R33, desc[UR10][R22.64] ;  /* 0x0000000a16217981 */ /* 0x000162000c1e1100 */
[----:B------:R-:W-:Y:S05]  /*0670*/  BRA `(.L_x_10) ;  /* 0x0000000400407947 */ /* 0x000fea0003800000 */
.L_x_9:
[----:B------:R-:W-:Y:S01]  /*0680*/  VIADD R20, R5, 0xffffffff ;  /* 0xffffffff05147836 */ /* 0x000fe20000000000 */
[----:B------:R-:W-:-:S04]  /*0690*/  ISETP.LE.AND P3, PT, R6, UR9, PT ;  /* 0x0000000906007c0c */ /* 0x000fc8000bf63270 */
[----:B------:R-:W-:-:S13]  /*06a0*/  ISETP.LE.AND P2, PT, R20, UR8, PT ;  /* 0x0000000814007c0c */ /* 0x000fda000bf43270 */
[----:B------:R-:W-:Y:S05]  /*06b0*/  @P2 BRA P3, `(.L_x_11) ;  /* 0x0000000000282947 */ /* 0x000fea0001800000 */
[----:B------:R-:W-:Y:S02]  /*06c0*/  ISETP.LE.AND P2, PT, R20, UR8, PT ;  /* 0x0000000814007c0c */ /* 0x000fe4000bf43270 */
[----:B------:R-:W-:-:S13]  /*06d0*/  ISETP.LE.AND P3, PT, R3, UR9, PT ;  /* 0x0000000903007c0c */ /* 0x000fda000bf63270 */
[----:B------:R-:W-:Y:S05]  /*06e0*/  @!P2 BRA P3, `(.L_x_12) ;  /* 0x000000000014a947 */ /* 0x000fea0001800000 */
[----:B------:R-:W-:-:S04]  /*06f0*/  ISETP.LE.AND P2, PT, R5, UR8, PT ;  /* 0x0000000805007c0c */ /* 0x000fc8000bf43270 */
[----:B------:R-:W-:-:S13]  /*0700*/  ISETP.GT.AND P2, PT, R6, UR9, P2 ;  /* 0x0000000906007c0c */ /* 0x000fda0009744270 */
[----:B------:R0:W5:Y:S04]  /*0710*/  @!P2 LDG.E.U8 R33, desc[UR10][R22.64] ;  /* 0x0000000a1621a981 */ /* 0x000168000c1e1100 */
[----:B------:R0:W5:Y:S01]  /*0720*/  @P2 LDG.E.U8 R33, desc[UR10][R16.64] ;  /* 0x0000000a10212981 */ /* 0x000162000c1e1100 */
[----:B------:R-:W-:Y:S05]  /*0730*/  BRA `(.L_x_10) ;  /* 0x0000000400107947 */ /* 0x000fea0003800000 */
.L_x_12:
[----:B------:R0:W5:Y:S01]  /*0740*/  LDG.E.U8 R33, desc[UR10][R24.64] ;  /* 0x0000000a18217981 */ /* 0x000162000c1e1100 */
[----:B------:R-:W-:Y:S05]  /*0750*/  BRA `(.L_x_10) ;  /* 0x0000000400087947 */ /* 0x000fea0003800000 */
.L_x_11:
[----:B------:R0:W5:Y:S01]  /*0760*/  LDG.E.U8 R33, desc[UR10][R10.64] ;  /* 0x0000000a0a217981 */ /* 0x000162000c1e1100 */
[----:B------:R-:W-:Y:S05]  /*0770*/  BRA `(.L_x_10) ;  /* 0x0000000400007947 */ /* 0x000fea0003800000 */
.L_x_8:
[----:B------:R-:W-:Y:S02]  /*0780*/  ISETP.LT.AND P2, PT, R8, UR7, PT ;  /* 0x0000000708007c0c */ /* 0x000fe4000bf41270 */
[----:B------:R-:W-:-:S13]  /*0790*/  ISETP.LE.AND P3, PT, R6, UR9, PT ;  /* 0x0000000906007c0c */ /* 0x000fda000bf63270 */
[----:B------:R-:W-:Y:S05]  /*07a0*/  @!P2 BRA P3, `(.L_x_13) ;  /* 0x000000000028a947 */ /* 0x000fea0001800000 */
[----:B------:R-:W-:Y:S02]  /*07b0*/  ISETP.LT.AND P2, PT, R8, UR7, PT ;  /* 0x0000000708007c0c */ /* 0x000fe4000bf41270 */
[----:B------:R-:W-:-:S13]  /*07c0*/  ISETP.LE.AND P3, PT, R3, UR9, PT ;  /* 0x0000000903007c0c */ /* 0x000fda000bf63270 */
[----:B------:R-:W-:Y:S05]  /*07d0*/  @P2 BRA P3, `(.L_x_14) ;  /* 0x0000000000142947 */ /* 0x000fea0001800000 */
[----:B------:R-:W-:-:S04]  /*07e0*/  ISETP.LE.AND P2, PT, R8, UR7, PT ;  /* 0x0000000708007c0c */ /* 0x000fc8000bf43270 */
[----:B------:R-:W-:-:S13]  /*07f0*/  ISETP.GT.AND P2, PT, R6, UR9, !P2 ;  /* 0x0000000906007c0c */ /* 0x000fda000d744270 */
[----:B------:R0:W5:Y:S04]  /*0800*/  @!P2 LDG.E.U8 R33, desc[UR10][R22.64] ;  /* 0x0000000a1621a981 */ /* 0x000168000c1e1100 */
[----:B------:R0:W5:Y:S01]  /*0810*/  @P2 LDG.E.U8 R33, desc[UR10][R18.64] ;  /* 0x0000000a12212981 */ /* 0x000162000c1e1100 */
[----:B------:R-:W-:Y:S05]  /*0820*/  BRA `(.L_x_10) ;  /* 0x0000000000d47947 */ /* 0x000fea0003800000 */
.L_x_14:
[----:B------:R0:W5:Y:S01]  /*0830*/  LDG.E.U8 R33, desc[UR10][R24.64] ;  /* 0x0000000a18217981 */ /* 0x000162000c1e1100 */
[----:B------:R-:W-:Y:S05]  /*0840*/  BRA `(.L_x_10) ;  /* 0x0000000000cc7947 */ /* 0x000fea0003800000 */
.L_x_13:
[----:B------:R0:W5:Y:S01]  /*0850*/  LDG.E.U8 R33, desc[UR10][R12.64] ;  /* 0x0000000a0c217981 */ /* 0x000162000c1e1100 */
[----:B------:R-:W-:Y:S05]  /*0860*/  BRA `(.L_x_10) ;  /* 0x0000000000c47947 */ /* 0x000fea0003800000 */
.L_x_7:
[----:B------:R-:W-:Y:S02]  /*0870*/  VIADD R24, R5, 0xffffffff ;  /* 0xffffffff05187836 */ /* 0x000fe40000000000 */
[----:B------:R-:W-:-:S03]  /*0880*/  VIADD R25, R2, -UR4 ;  /* 0x8000000402197c36 */ /* 0x000fc60008000000 */
[----:B------:R-:W-:Y:S02]  /*0890*/  ISETP.LE.AND P2, PT, R24, UR8, PT ;  /* 0x0000000818007c0c */ /* 0x000fe4000bf43270 */
[----:B------:R-:W-:-:S13]  /*08a0*/  ISETP.GE.AND P3, PT, R25, UR6, PT ;  /* 0x0000000619007c0c */ /* 0x000fda000bf66270 */
[----:B------:R-:W-:Y:S05]  /*08b0*/  @P2 BRA P3, `(.L_x_15) ;  /* 0x0000000000242947 */ /* 0x000fea0001800000 */
[----:B------:R-:W-:Y:S02]  /*08c0*/  ISETP.LE.AND P3, PT, R24, UR8, PT ;  /* 0x0000000818007c0c */ /* 0x000fe4000bf63270 */
[----:B------:R-:W-:-:S13]  /*08d0*/  ISETP.GT.AND P4, PT, R25, UR6, PT ;  /* 0x0000000619007c0c */ /* 0x000fda000bf84270 */
[----:B------:R-:W-:Y:S05]  /*08e0*/  @!P3 BRA P4, `(.L_x_16) ;  /* 0x000000000010b947 */ /* 0x000fea0002000000 */
[----:B------:R-:W-:-:S13]  /*08f0*/  ISETP.LT.AND P2, PT, R25, UR6, P2 ;  /* 0x0000000619007c0c */ /* 0x000fda0009741270 */
[----:B------:R0:W5:Y:S04]  /*0900*/  @!P2 LDG.E.U8 R33, desc[UR10][R22.64] ;  /* 0x0000000a1621a981 */ /* 0x000168000c1e1100 */
[----:B------:R0:W5:Y:S01]  /*0910*/  @P2 LDG.E.U8 R33, desc[UR10][R16.64] ;  /* 0x0000000a10212981 */ /* 0x000162000c1e1100 */
[----:B------:R-:W-:Y:S05]  /*0920*/  BRA `(.L_x_10) ;  /* 0x0000000000947947 */ /* 0x000fea0003800000 */
.L_x_16:
[----:B------:R4:W5:Y:S01]  /*0930*/  LDG.E.U8 R33, desc[UR10][R20.64] ;  /* 0x0000000a14217981 */ /* 0x000962000c1e1100 */
[----:B------:R-:W-:Y:S05]  /*0940*/  BRA `(.L_x_10) ;  /* 0x00000000008c7947 */ /* 0x000fea0003800000 */
.L_x_15:
[----:B------:R3:W5:Y:S01]  /*0950*/  LDG.E.U8 R33, desc[UR10][R14.64+-0x1] ;  /* 0xffffff0a0e217981 */ /* 0x000762000c1e1100 */
[----:B------:R-:W-:Y:S05]  /*0960*/  BRA `(.L_x_10) ;  /* 0x0000000000847947 */ /* 0x000fea0003800000 */
.L_x_6:
[----:B------:R-:W-:-:S13]  /*0970*/  ISETP.LE.AND P2, PT, R5, UR8, PT ;  /* 0x0000000805007c0c */ /* 0x000fda000bf43270 */
[----:B------:R2:W5:Y:S04]  /*0980*/  @P2 LDG.E.U8 R33, desc[UR10][R16.64] ;  /* 0x0000000a10212981 */ /* 0x000568000c1e1100 */
[----:B------:R2:W5:Y:S01]  /*0990*/  @!P2 LDG.E.U8 R33, desc[UR10][R22.64] ;  /* 0x0000000a1621a981 */ /* 0x000562000c1e1100 */
[----:B------:R-:W-:Y:S05]  /*09a0*/  BRA `(.L_x_10) ;  /* 0x0000000000747947 */ /* 0x000fea0003800000 */
.L_x_4:
[----:B------:R-:W-:-:S13]  /*09b0*/  ISETP.LE.AND P2, PT, R8, UR7, PT ;  /* 0x0000000708007c0c */ /* 0x000fda000bf43270 */
[----:B------:R0:W5:Y:S04]  /*09c0*/  @P2 LDG.E.U8 R33, desc[UR10][R22.64] ;  /* 0x0000000a16212981 */ /* 0x000168000c1e1100 */
[----:B------:R0:W5:Y:S01]  /*09d0*/  @!P2 LDG.E.U8 R33, desc[UR10][R18.64] ;  /* 0x0000000a1221a981 */ /* 0x000162000c1e1100 */
[----:B------:R-:W-:Y:S05]  /*09e0*/  BRA `(.L_x_10) ;  /* 0x0000000000647947 */ /* 0x000fea0003800000 */
.L_x_3:
[----:B------:R-:W-:-:S13]  /*09f0*/  ISETP.LE.AND P2, PT, R3, UR9, PT ;  /* 0x0000000903007c0c */ /* 0x000fda000bf43270 */
[----:B------:R1:W5:Y:S04]  /*0a00*/  @P2 LDG.E.U8 R33, desc[UR10][R24.64] ;  /* 0x0000000a18212981 */ /* 0x000368000c1e1100 */
[----:B------:R1:W5:Y:S01]  /*0a10*/  @!P2 LDG.E.U8 R33, desc[UR10][R22.64] ;  /* 0x0000000a1621a981 */ /* 0x000362000c1e1100 */
[----:B------:R-:W-:Y:S05]  /*0a20*/  BRA `(.L_x_10) ;  /* 0x0000000000547947 */ /* 0x000fea0003800000 */
.L_x_2:
[----:B------:R-:W-:-:S05]  /*0a30*/  VIADD R24, R2, -UR4 ;  /* 0x8000000402187c36 */ /* 0x000fca0008000000 */
[----:B------:R-:W-:-:S13]  /*0a40*/  ISETP.LE.AND P2, PT, R24, UR6, PT ;  /* 0x0000000618007c0c */ /* 0x000fda000bf43270 */
[----:B------:R0:W5:Y:S04]  /*0a50*/  @P2 LDG.E.U8 R33, desc[UR10][R22.64] ;  /* 0x0000000a16212981 */ /* 0x000168000c1e1100 */
[----:B------:R0:W5:Y:S01]  /*0a60*/  @!P2 LDG.E.U8 R33, desc[UR10][R20.64] ;  /* 0x0000000a1421a981 */ /* 0x000162000c1e1100 */
[----:B------:R-:W-:Y:S05]  /*0a70*/  BRA `(.L_x_10) ;  /* 0x0000000000407947 */ /* 0x000fea0003800000 */
.L_x_1:
[----:B------:R-:W-:Y:S01]  /*0a80*/  VIADD R24, R2, -UR4 ;  /* 0x8000000402187c36 */ /* 0x000fe20008000000 */
[----:B------:R-:W-:-:S04]  /*0a90*/  ISETP.LT.AND P2, PT, R8, UR7, PT ;  /* 0x0000000708007c0c */ /* 0x000fc8000bf41270 */
[----:B------:R-:W-:-:S13]  /*0aa0*/  ISETP.GE.AND P3, PT, R24, UR6, PT ;  /* 0x0000000618007c0c */ /* 0x000fda000bf66270 */
[----:B------:R-:W-:Y:S05]  /*0ab0*/  @!P2 BRA P3, `(.L_x_17) ;  /* 0x000000000028a947 */ /* 0x000fea0001800000 */
[----:B------:R-:W-:Y:S02]  /*0ac0*/  ISETP.LT.AND P2, PT, R8, UR7, PT ;  /* 0x0000000708007c0c */ /* 0x000fe4000bf41270 */
[----:B------:R-:W-:-:S13]  /*0ad0*/  ISETP.GT.AND P3, PT, R24, UR6, PT ;  /* 0x0000000618007c0c */ /* 0x000fda000bf64270 */
[----:B------:R-:W-:Y:S05]  /*0ae0*/  @P2 BRA P3, `(.L_x_18) ;  /* 0x0000000000142947 */ /* 0x000fea0001800000 */
[----:B------:R-:W-:-:S04]  /*0af0*/  ISETP.LE.AND P2, PT, R8, UR7, PT ;  /* 0x0000000708007c0c */ /* 0x000fc8000bf43270 */
[----:B------:R-:W-:-:S13]  /*0b00*/  ISETP.LT.AND P2, PT, R24, UR6, !P2 ;  /* 0x0000000618007c0c */ /* 0x000fda000d741270 */
[----:B------:R0:W5:Y:S04]  /*0b10*/  @!P2 LDG.E.U8 R33, desc[UR10][R22.64] ;  /* 0x0000000a1621a981 */ /* 0x000168000c1e1100 */
[----:B------:R0:W5:Y:S01]  /*0b20*/  @P2 LDG.E.U8 R33, desc[UR10][R18.64] ;  /* 0x0000000a12212981 */ /* 0x000162000c1e1100 */
[----:B------:R-:W-:Y:S05]  /*0b30*/  BRA `(.L_x_10) ;  /* 0x0000000000107947 */ /* 0x000fea0003800000 */
.L_x_18:
[----:B------:R0:W5:Y:S01]  /*0b40*/  LDG.E.U8 R33, desc[UR10][R20.64] ;  /* 0x0000000a14217981 */ /* 0x000162000c1e1100 */
[----:B------:R-:W-:Y:S05]  /*0b50*/  BRA `(.L_x_10) ;  /* 0x0000000000087947 */ /* 0x000fea0003800000 */
.L_x_17:
[----:B------:R-:W0:Y:S02]  /*0b60*/  LDC.64 R20, c[0x0][0x380] ;  /* 0x0000e000ff147b82 */ /* 0x000e240000000a00 */
[----:B0-----:R0:W5:Y:S02]  /*0b70*/  LDG.E.U8 R33, desc[UR10][R20.64] ;  /* 0x0000000a14217981 */ /* 0x001164000c1e1100 */
.L_x_10:
[----:B0---4-:R-:W0:Y:S02]  /*0b80*/  LDC.64 R20, c[0x0][0x390] ;  /* 0x0000e400ff147b82 */ /* 0x011e240000000a00 */
[----:B0-----:R-:W-:-:S06]  /*0b90*/  IMAD.WIDE.U32 R20, R28, 0x4, R20 ;  /* 0x000000041c147825 */ /* 0x001fcc00078e0014 */
[----:B------:R-:W4:Y:S01]  /*0ba0*/  LDG.E R20, desc[UR10][R20.64] ;  /* 0x0000000a14147981 */ /* 0x000f22000c1e1900 */
[----:B------:R-:W-:Y:S01]  /*0bb0*/  VIADD R32, R32, 0x1 ;  /* 0x0000000120207836 */ /* 0x000fe20000000000 */
[----:B-----5:R-:W4:Y:S01]  /*0bc0*/  I2F.U16 R33, R33 ;  /* 0x0000002100217306 */ /* 0x020f220000101000 */
[----:B------:R-:W-:Y:S01]  /*0bd0*/  UIADD3 UR7, UPT, UPT, UR7, 0x1, URZ ;  /* 0x0000000107077890 */ /* 0x000fe2000fffe0ff */
[----:B------:R-:W-:Y:S01]  /*0be0*/  VIADD R7, R7, 0x1 ;  /* 0x0000000107077836 */ /* 0x000fe20000000000 */
[----:B------:R-:W-:Y:S01]  /*0bf0*/  UIADD3 UR8, UPT, UPT, UR8, 0x1, URZ ;  /* 0x0000000108087890 */ /* 0x000fe2000fffe0ff */
[----:B------:R-:W-:Y:S01]  /*0c00*/  ISETP.NE.AND P2, PT, R32, RZ, PT ;  /* 0x000000ff2000720c */ /* 0x000fe20003f45270 */
[----:B------:R-:W-:Y:S02]  /*0c10*/  VIADD R9, R9, 0x1 ;  /* 0x0000000109097836 */ /* 0x000fe40000000000 */
[----:B------:R-:W-:Y:S02]  /*0c20*/  VIADD R29, R29, 0x1 ;  /* 0x000000011d1d7836 */ /* 0x000fe40000000000 */
[----:B------:R-:W-:-:S02]  /*0c30*/  VIADD R28, R28, 0x1 ;  /* 0x000000011c1c7836 */ /* 0x000fc40000000000 */
[----:B----4-:R-:W-:-:S06]  /*0c40*/  FFMA R26, R33, R20, R26 ;  /* 0x00000014211a7223 */ /* 0x010fcc000000001a */
[----:B------:R-:W-:Y:S05]  /*0c50*/  @P2 BRA `(.L_x_19) ;  /* 0xfffffff800042947 */ /* 0x000fea000383ffff */
[----:B------:R-:W-:-:S06]  /*0c60*/  UIADD3 UR6, UPT, UPT, UR6, 0x1, URZ ;  /* 0x0000000106067890 */ /* 0x000fcc000fffe0ff */
[----:B------:R-:W-:-:S13]  /*0c70*/  ISETP.NE.AND P2, PT, R0, UR6, PT ;  /* 0x0000000600007c0c */ /* 0x000fda000bf45270 */
[----:B------:R-:W-:Y:S05]  /*0c80*/  @P2 BRA `(.L_x_20) ;  /* 0xfffffff400a02947 */ /* 0x000fea000383ffff */
.L_x_0:
[----:B------:R-:W0:Y:S01]  /*0c90*/  LDCU.64 UR12, c[0x0][0x398] ;  /* 0x00007300ff0c77ac */ /* 0x000e220008000a00 */
[----:B------:R-:W4:Y:S01]  /*0ca0*/  F2I.U32.TRUNC.NTZ R7, R26 ;  /* 0x0000001a00077305 */ /* 0x000f22000020f000 */
[----:B------:R-:W5:Y:S01]  /*0cb0*/  LDCU.64 UR8, c[0x0][0x388] ;  /* 0x00007100ff0877ac */ /* 0x000f620008000a00 */
[----:B0-----:R-:W-:Y:S02]  /*0cc0*/  UIMAD UR6, UR4, UR13, UR5 ;  /* 0x0000000d040672a4 */ /* 0x001fe4000f8e0205 */
[----:B------:R-:W-:Y:S02]  /*0cd0*/  UIADD3 UR5, UPT, UPT, UR5, 0x1, URZ ;  /* 0x0000000105057890 */ /* 0x000fe4000fffe0ff */
[----:B-----5:R-:W-:-:S04]  /*0ce0*/  UIADD3 UR6, UP0, UPT, UR6, UR8, URZ ;  /* 0x0000000806067290 */ /* 0x020fc8000ff1e0ff */
[----:B------:R-:W-:Y:S02]  /*0cf0*/  UIADD3.X UR7, UPT, UPT, URZ, UR9, URZ, UP0, !UPT ;  /* 0x00000009ff077290 */ /* 0x000fe400087fe4ff */
[----:B------:R-:W-:Y:S01]  /*0d00*/  IMAD.U32 R8, RZ, RZ, UR6 ;  /* 0x00000006ff087e24 */ /* 0x000fe2000f8e00ff */
[----:B------:R-:W-:-:S03]  /*0d10*/  UISETP.NE.AND UP0, UPT, UR5, UR12, UPT ;  /* 0x0000000c0500728c */ /* 0x000fc6000bf05270 */
[----:B------:R-:W-:-:S05]  /*0d20*/  IMAD.U32 R9, RZ, RZ, UR7 ;  /* 0x00000007ff097e24 */ /* 0x000fca000f8e00ff */
[----:B----4-:R0:W-:Y:S01]  /*0d30*/  STG.E.U8 desc[UR10][R8.64], R7 ;  /* 0x0000000708007986 */ /* 0x0101e2000c10110a */
[----:B------:R-:W-:Y:S05]  /*0d40*/  BRA.U UP0, `(.L_x_21) ;  /* 0xfffffff500247547 */ /* 0x000fea000b83ffff */
[----:B------:R-:W-:-:S04]  /*0d50*/  UIADD3 UR4, UPT, UPT, UR4, 0x1, URZ ;  /* 0x0000000104047890 */ /* 0x000fc8000fffe0ff */
[----:B------:R-:W-:-:S09]  /*0d60*/  UISETP.NE.AND UP0, UPT, UR4, UR13, UPT ;  /* 0x0000000d0400728c */ /* 0x000fd2000bf05270 */
[----:B------:R-:W-:Y:S05]  /*0d70*/  BRA.U UP0, `(.L_x_22) ;  /* 0xfffffff500147547 */ /* 0x000fea000b83ffff */
[----:B------:R-:W-:Y:S05]  /*0d80*/  EXIT ;  /* 0x000000000000794d */ /* 0x000fea0003800000 */
.L_x_23:
[----:B------:R-:W-:-:S00]  /*0d90*/  BRA `(.L_x_23) ;  /* 0xfffffffc00fc7947 */ /* 0x000fc0000383ffff */
[----:B------:R-:W-:-:S00]  /*0da0*/  NOP ;  /* 0x0000000000007918 */ /* 0x000fc00000000000 */
        /* <DEDUP_REMOVED lines=13> */
.L_x_24:


//--------------------- .nv.shared.reserved.0     --------------------------
	.section	.nv.shared.reserved.0,"aw",@nobits
	.weak		__nv_reservedSMEM_offset_0_alias
	.size		__nv_reservedSMEM_offset_0_alias, 0, 64
	.other		__nv_reservedSMEM_offset_0_alias,@"STO_CUDA_RESERVED_SHARED STV_DEFAULT"
__nv_reservedSMEM_offset_0_alias:
	.zero		0
	.zero		64


//--------------------- .nv.constant0._Z20gaussian_calc_kernelPhS_Pfiif --------------------------
	.section	.nv.constant0._Z20gaussian_calc_kernelPhS_Pfiif,"a",@progbits
	.sectionflags	@""
	.align	4
.nv.constant0._Z20gaussian_calc_kernelPhS_Pfiif:
	.zero		932


//--------------------- SYMBOLS --------------------------

	.type		.nv.reservedSmem.offset0,@object
	.size		.nv.reservedSmem.offset0,0x4
